//
// Generated by NVIDIA NVVM Compiler
//
// Compiler Build ID: CL-36424714
// Cuda compilation tools, release 13.0, V13.0.88
// Based on NVVM 20.0.0
//

.version 9.0
.target sm_100
.address_size 64

	// .globl	_Z20incrementArrayNoLoopPfm

.visible .entry _Z20incrementArrayNoLoopPfm(
	.param .u64 .ptr .align 1 _Z20incrementArrayNoLoopPfm_param_0,
	.param .u64 _Z20incrementArrayNoLoopPfm_param_1
)
{
	.reg .pred 	%p<2>;
	.reg .b32 	%r<5>;
	.reg .b32 	%f<3>;
	.reg .b64 	%rd<7>;

	ld.param.u64 	%rd2, [_Z20incrementArrayNoLoopPfm_param_0];
	ld.param.u64 	%rd3, [_Z20incrementArrayNoLoopPfm_param_1];
	mov.u32 	%r1, %ctaid.x;
	mov.u32 	%r2, %ntid.x;
	mov.u32 	%r3, %tid.x;
	mad.lo.s32 	%r4, %r1, %r2, %r3;
	cvt.u64.u32 	%rd1, %r4;
	setp.le.u64 	%p1, %rd3, %rd1;
	@%p1 bra 	$L__BB0_2;
	cvta.to.global.u64 	%rd4, %rd2;
	shl.b64 	%rd5, %rd1, 2;
	add.s64 	%rd6, %rd4, %rd5;
	ld.global.f32 	%f1, [%rd6];
	add.f32 	%f2, %f1, 0f3F800000;
	st.global.f32 	[%rd6], %f2;
$L__BB0_2:
	ret;

}


// ===== COMPILED SASS (sm_100) =====

	.target	sm_100

	.elftype	@"ET_EXEC"


//--------------------- .note.nv.tkinfo           --------------------------
	.section	.note.nv.tkinfo,"",@"SHT_NOTE"
	.sectionflags	@"SHF_NOTE_NV_TKINFO"
	.tkinfo
        /*0018*/ 	.word	0x00000002
        /*0030*/ 	.string	""
        /*0030*/ 	.string	"ptxas"
        /*0030*/ 	.string	"Cuda compilation tools, release 13.0, V13.0.88"
        /*0030*/ 	.string	"Build cuda_13.0.r13.0/compiler.36424714_0"
        /*0030*/ 	.string	"-arch sm_100 -m 64 "



//--------------------- .note.nv.cuinfo           --------------------------
	.section	.note.nv.cuinfo,"",@"SHT_NOTE"
	.sectionflags	@"SHF_NOTE_NV_CUINFO"
        /*0018*/ 	.short	0x0002
        /*001a*/ 	.short	0x0064
        /*001c*/ 	.short	0x0082
	.zero		2


//--------------------- .nv.info                  --------------------------
	.section	.nv.info,"",@"SHT_CUDA_INFO"
	.align	4


	//----- nvinfo : EIATTR_REGCOUNT
	.align		4
        /*0000*/ 	.byte	0x04, 0x2f
        /*0002*/ 	.short	(.L_1 - .L_0)
	.align		4
.L_0:
        /*0004*/ 	.word	index@(_Z20incrementArrayNoLoopPfm)
        /*0008*/ 	.word	0x00000008


	//----- nvinfo : EIATTR_FRAME_SIZE
	.align		4
.L_1:
        /*000c*/ 	.byte	0x04, 0x11
        /*000e*/ 	.short	(.L_3 - .L_2)
	.align		4
.L_2:
        /*0010*/ 	.word	index@(_Z20incrementArrayNoLoopPfm)
        /*0014*/ 	.word	0x00000000


	//----- nvinfo : EIATTR_MIN_STACK_SIZE
	.align		4
.L_3:
        /*0018*/ 	.byte	0x04, 0x12
        /*001a*/ 	.short	(.L_5 - .L_4)
	.align		4
.L_4:
        /*001c*/ 	.word	index@(_Z20incrementArrayNoLoopPfm)
        /*0020*/ 	.word	0x00000000
.L_5:


//--------------------- .nv.compat                --------------------------
	.section	.nv.compat,"",@"SHT_CUDA_COMPAT_INFO"
	.align	4
        /*0000*/ 	.byte	0x02, 0x09, 0x00, 0x00, 0x02, 0x02, 0x01, 0x00, 0x02, 0x05, 0x05, 0x00, 0x03, 0x07, 0x01, 0x01
        /*0010*/ 	.byte	0x02, 0x03, 0x00, 0x00, 0x02, 0x06, 0x01, 0x00, 0x04, 0x0b, 0x08, 0x00, 0x09, 0x00, 0x00, 0x00
        /*0020*/ 	.byte	0x00, 0x00, 0x00, 0x00


//--------------------- .nv.info._Z20incrementArrayNoLoopPfm --------------------------
	.section	.nv.info._Z20incrementArrayNoLoopPfm,"",@"SHT_CUDA_INFO"
	.sectionflags	@""
	.align	4


	//----- nvinfo : EIATTR_CUDA_API_VERSION
	.align		4
        /*0000*/ 	.byte	0x04, 0x37
        /*0002*/ 	.short	(.L_7 - .L_6)
.L_6:
        /*0004*/ 	.word	0x00000082


	//----- nvinfo : EIATTR_KPARAM_INFO
	.align		4
.L_7:
        /*0008*/ 	.byte	0x04, 0x17
        /*000a*/ 	.short	(.L_9 - .L_8)
.L_8:
        /*000c*/ 	.word	0x00000000
        /*0010*/ 	.short	0x0001
        /*0012*/ 	.short	0x0008
        /*0014*/ 	.byte	0x00, 0xf0, 0x21, 0x00


	//----- nvinfo : EIATTR_KPARAM_INFO
	.align		4
.L_9:
        /*0018*/ 	.byte	0x04, 0x17
        /*001a*/ 	.short	(.L_11 - .L_10)
.L_10:
        /*001c*/ 	.word	0x00000000
        /*0020*/ 	.short	0x0000
        /*0022*/ 	.short	0x0000
        /*0024*/ 	.byte	0x00, 0xf5, 0x21, 0x00


	//----- nvinfo : EIATTR_SPARSE_MMA_MASK
	.align		4
.L_11:
        /*0028*/ 	.byte	0x03, 0x50
        /*002a*/ 	.short	0x0000


	//----- nvinfo : EIATTR_MAXREG_COUNT
	.align		4
        /*002c*/ 	.byte	0x03, 0x1b
        /*002e*/ 	.short	0x00ff


	//----- nvinfo : EIATTR_MERCURY_ISA_VERSION
	.align		4
        /*0030*/ 	.byte	0x03, 0x5f
        /*0032*/ 	.short	0x0101


	//----- nvinfo : EIATTR_VRC_CTA_INIT_COUNT
	.align		4
        /*0034*/ 	.byte	0x02, 0x4a
	.zero		1
	.zero		1


	//----- nvinfo : EIATTR_EXIT_INSTR_OFFSETS
	.align		4
        /*0038*/ 	.byte	0x04, 0x1c
        /*003a*/ 	.short	(.L_13 - .L_12)


	//   ....[0]....
.L_12:
        /*003c*/ 	.word	0x00000080


	//   ....[1]....
        /*0040*/ 	.word	0x00000100


	//----- nvinfo : EIATTR_CBANK_PARAM_SIZE
	.align		4
.L_13:
        /*0044*/ 	.byte	0x03, 0x19
        /*0046*/ 	.short	0x0010


	//----- nvinfo : EIATTR_PARAM_CBANK
	.align		4
        /*0048*/ 	.byte	0x04, 0x0a
        /*004a*/ 	.short	(.L_15 - .L_14)
	.align		4
.L_14:
        /*004c*/ 	.word	index@(.nv.constant0._Z20incrementArrayNoLoopPfm)
        /*0050*/ 	.short	0x0380
        /*0052*/ 	.short	0x0010


	//----- nvinfo : EIATTR_SW_WAR
	.align		4
.L_15:
        /*0054*/ 	.byte	0x04, 0x36
        /*0056*/ 	.short	(.L_17 - .L_16)
.L_16:
        /*0058*/ 	.word	0x00000008
.L_17:


//--------------------- .nv.callgraph             --------------------------
	.section	.nv.callgraph,"",@"SHT_CUDA_CALLGRAPH"
	.align	4
	.sectionentsize	8
	.align		4
        /*0000*/ 	.word	0x00000000
	.align		4
        /*0004*/ 	.word	0xffffffff
	.align		4
        /*0008*/ 	.word	0x00000000
	.align		4
        /*000c*/ 	.word	0xfffffffe
	.align		4
        /*0010*/ 	.word	0x00000000
	.align		4
        /*0014*/ 	.word	0xfffffffd
	.align		4
        /*0018*/ 	.word	0x00000000
	.align		4
        /*001c*/ 	.word	0xfffffffc


//--------------------- .text._Z20incrementArrayNoLoopPfm --------------------------
	.section	.text._Z20incrementArrayNoLoopPfm,"ax",@progbits
	.align	128
        .global         _Z20incrementArrayNoLoopPfm
        .type           _Z20incrementArrayNoLoopPfm,@function
        .size           _Z20incrementArrayNoLoopPfm,(.L_x_1 - _Z20incrementArrayNoLoopPfm)
        .other          _Z20incrementArrayNoLoopPfm,@"STO_CUDA_ENTRY STV_DEFAULT"
_Z20incrementArrayNoLoopPfm:
.text._Z20incrementArrayNoLoopPfm:
[----:B------:R-:W-:Y:S01]  /*0000*/  LDC R1, c[0x0][0x37c] ;  /* 0x0000df00ff017b82 */ /* 0x000fe20000000800 */
[----:B------:R-:W0:Y:S07]  /*0010*/  S2R R3, SR_TID.X ;  /* 0x0000000000037919 */ /* 0x000e2e0000002100 */
[----:B------:R-:W0:Y:S01]  /*0020*/  S2UR UR4, SR_CTAID.X ;  /* 0x00000000000479c3 */ /* 0x000e220000002500 */
[----:B------:R-:W1:Y:S07]  /*0030*/  LDCU.64 UR6, c[0x0][0x388] ;  /* 0x00007100ff0677ac */ /* 0x000e6e0008000a00 */
[----:B------:R-:W0:Y:S02]  /*0040*/  LDC R0, c[0x0][0x360] ;  /* 0x0000d800ff007b82 */ /* 0x000e240000000800 */
[----:B0-----:R-:W-:-:S05]  /*0050*/  IMAD R0, R0, UR4, R3 ;  /* 0x0000000400007c24 */ /* 0x001fca000f8e0203 */
[----:B-1----:R-:W-:-:S04]  /*0060*/  ISETP.GE.U32.AND P0, PT, R0, UR6, PT ;  /* 0x0000000600007c0c */ /* 0x002fc8000bf06070 */
[----:B------:R-:W-:-:S13]  /*0070*/  ISETP.GE.U32.AND.EX P0, PT, RZ, UR7, PT, P0 ;  /* 0x00000007ff007c0c */ /* 0x000fda000bf06100 */
[----:B------:R-:W-:Y:S05]  /*0080*/  @P0 EXIT ;  /* 0x000000000000094d */ /* 0x000fea0003800000 */
[----:B------:R-:W0:Y:S01]  /*0090*/  LDCU.64 UR6, c[0x0][0x380] ;  /* 0x00007000ff0677ac */ /* 0x000e220008000a00 */
[----:B------:R-:W1:Y:S01]  /*00a0*/  LDCU.64 UR4, c[0x0][0x358] ;  /* 0x00006b00ff0477ac */ /* 0x000e620008000a00 */
[----:B0-----:R-:W-:-:S04]  /*00b0*/  LEA R2, P0, R0, UR6, 0x2 ;  /* 0x0000000600027c11 */ /* 0x001fc8000f8010ff */
[----:B------:R-:W-:-:S05]  /*00c0*/  LEA.HI.X R3, R0, UR7, RZ, 0x2, P0 ;  /* 0x0000000700037c11 */ /* 0x000fca00080f14ff */
[----:B-1----:R-:W2:Y:S02]  /*00d0*/  LDG.E R0, desc[UR4][R2.64] ;  /* 0x0000000402007981 */ /* 0x002ea4000c1e1900 */
[----:B--2---:R-:W-:-:S05]  /*00e0*/  FADD R5, R0, 1 ;  /* 0x3f80000000057421 */ /* 0x004fca0000000000 */
[----:B------:R-:W-:Y:S01]  /*00f0*/  STG.E desc[UR4][R2.64], R5 ;  /* 0x0000000502007986 */ /* 0x000fe2000c101904 */
[----:B------:R-:W-:Y:S05]  /*0100*/  EXIT ;  /* 0x000000000000794d */ /* 0x000fea0003800000 */
.L_x_0:
[----:B------:R-:W-:-:S00]  /*0110*/  BRA `(.L_x_0) ;  /* 0xfffffffc00fc7947 */ /* 0x000fc0000383ffff */
[----:B------:R-:W-:-:S00]  /*0120*/  NOP ;  /* 0x0000000000007918 */ /* 0x000fc00000000000 */
        /* <DEDUP_REMOVED lines=13> */
.L_x_1:


//--------------------- .nv.shared.reserved.0     --------------------------
	.section	.nv.shared.reserved.0,"aw",@nobits
	.weak		__nv_reservedSMEM_offset_0_alias
	.size		__nv_reservedSMEM_offset_0_alias, 0, 64
	.other		__nv_reservedSMEM_offset_0_alias,@"STO_CUDA_RESERVED_SHARED STV_DEFAULT"
__nv_reservedSMEM_offset_0_alias:
	.zero		0
	.zero		64


//--------------------- .nv.constant0._Z20incrementArrayNoLoopPfm --------------------------
	.section	.nv.constant0._Z20incrementArrayNoLoopPfm,"a",@progbits
	.sectionflags	@""
	.align	4
.nv.constant0._Z20incrementArrayNoLoopPfm:
	.zero		912


//--------------------- SYMBOLS --------------------------

	.type		.nv.reservedSmem.offset0,@object
	.size		.nv.reservedSmem.offset0,0x4
